//
// Generated by NVIDIA NVVM Compiler
//
// Compiler Build ID: CL-36424714
// Cuda compilation tools, release 13.0, V13.0.88
// Based on NVVM 20.0.0
//

.version 9.0
.target sm_100
.address_size 64

	// .globl	_Z11parallelGOLPiii
// _ZZ11parallelGOLPiiiE5block has been demoted

.visible .entry _Z11parallelGOLPiii(
	.param .u64 .ptr .align 1 _Z11parallelGOLPiii_param_0,
	.param .u32 _Z11parallelGOLPiii_param_1,
	.param .u32 _Z11parallelGOLPiii_param_2
)
{
	.reg .pred 	%p<43>;
	.reg .b32 	%r<124>;
	.reg .b64 	%rd<5>;
	// demoted variable
	.shared .align 4 .b8 _ZZ11parallelGOLPiiiE5block[1024];
	ld.param.u64 	%rd2, [_Z11parallelGOLPiii_param_0];
	ld.param.u32 	%r52, [_Z11parallelGOLPiii_param_1];
	ld.param.u32 	%r53, [_Z11parallelGOLPiii_param_2];
	mov.u32 	%r54, %ctaid.y;
	mov.u32 	%r55, %ntid.y;
	mov.u32 	%r1, %tid.y;
	mad.lo.s32 	%r56, %r54, %r55, %r1;
	mov.u32 	%r57, %ctaid.x;
	mov.u32 	%r58, %ntid.x;
	mov.u32 	%r2, %tid.x;
	mad.lo.s32 	%r59, %r57, %r58, %r2;
	mad.lo.s32 	%r3, %r53, %r56, %r59;
	mul.lo.s32 	%r60, %r53, %r52;
	setp.ge.s32 	%p6, %r3, %r60;
	@%p6 bra 	$L__BB0_44;
	cvta.to.global.u64 	%rd3, %rd2;
	mul.wide.s32 	%rd4, %r3, 4;
	add.s64 	%rd1, %rd3, %rd4;
	shl.b32 	%r62, %r1, 6;
	mov.u32 	%r63, _ZZ11parallelGOLPiiiE5block;
	add.s32 	%r64, %r63, %r62;
	shl.b32 	%r66, %r2, 2;
	add.s32 	%r4, %r64, %r66;
	add.s32 	%r67, %r1, -1;
	add.s32 	%r68, %r2, -1;
	setp.lt.u32 	%p7, %r67, 16;
	setp.lt.u32 	%p8, %r68, 16;
	and.pred  	%p1, %p7, %p8;
	setp.lt.u32 	%p9, %r1, 16;
	and.pred  	%p2, %p9, %p8;
	setp.lt.u32 	%p10, %r1, 15;
	and.pred  	%p3, %p10, %p8;
	or.b32  	%r5, %r67, %r2;
	setp.lt.u32 	%p11, %r2, 15;
	and.pred  	%p4, %p7, %p11;
	and.pred  	%p5, %p10, %p11;
	mov.b32 	%r107, 0;
$L__BB0_2:
	ld.global.u32 	%r70, [%rd1];
	st.shared.u32 	[%r4], %r70;
	bar.sync 	0;
	mov.b32 	%r108, 0;
	not.pred 	%p12, %p1;
	@%p12 bra 	$L__BB0_4;
	ld.shared.u32 	%r108, [%r4+-68];
$L__BB0_4:
	mov.b32 	%r109, 0;
	not.pred 	%p13, %p2;
	@%p13 bra 	$L__BB0_6;
	ld.shared.u32 	%r109, [%r4+-4];
$L__BB0_6:
	add.s32 	%r11, %r109, %r108;
	mov.b32 	%r110, 0;
	not.pred 	%p14, %p3;
	@%p14 bra 	$L__BB0_8;
	ld.shared.u32 	%r110, [%r4+60];
$L__BB0_8:
	setp.gt.u32 	%p15, %r5, 15;
	add.s32 	%r14, %r11, %r110;
	mov.b32 	%r111, 0;
	@%p15 bra 	$L__BB0_10;
	ld.shared.u32 	%r111, [%r4+-64];
$L__BB0_10:
	add.s32 	%r17, %r14, %r111;
	mov.u32 	%r75, %tid.y;
	setp.gt.u32 	%p16, %r75, 14;
	mov.u32 	%r76, %tid.x;
	setp.gt.u32 	%p17, %r76, 15;
	mov.b32 	%r112, 0;
	or.pred  	%p18, %p16, %p17;
	@%p18 bra 	$L__BB0_12;
	ld.shared.u32 	%r112, [%r4+64];
$L__BB0_12:
	add.s32 	%r20, %r17, %r112;
	mov.b32 	%r113, 0;
	not.pred 	%p19, %p4;
	@%p19 bra 	$L__BB0_14;
	ld.shared.u32 	%r113, [%r4+-60];
$L__BB0_14:
	add.s32 	%r23, %r20, %r113;
	mov.u32 	%r80, %tid.y;
	setp.gt.u32 	%p20, %r80, 15;
	mov.u32 	%r81, %tid.x;
	setp.gt.u32 	%p21, %r81, 14;
	mov.b32 	%r114, 0;
	or.pred  	%p22, %p20, %p21;
	@%p22 bra 	$L__BB0_16;
	ld.shared.u32 	%r114, [%r4+4];
$L__BB0_16:
	add.s32 	%r26, %r23, %r114;
	mov.b32 	%r115, 0;
	not.pred 	%p23, %p5;
	@%p23 bra 	$L__BB0_18;
	ld.shared.u32 	%r115, [%r4+68];
$L__BB0_18:
	add.s32 	%r84, %r26, %r115;
	setp.eq.s32 	%p24, %r84, 3;
	@%p24 bra 	$L__BB0_45;
	setp.ne.s32 	%p25, %r84, 2;
	@%p25 bra 	$L__BB0_21;
	ld.global.u32 	%r86, [%rd1];
	setp.eq.s32 	%p26, %r86, 1;
	@%p26 bra 	$L__BB0_22;
$L__BB0_21:
	mov.b32 	%r87, 0;
	st.global.u32 	[%rd1], %r87;
$L__BB0_22:
	bar.sync 	0;
	ld.global.u32 	%r89, [%rd1];
	st.shared.u32 	[%r4], %r89;
	bar.sync 	0;
	mov.b32 	%r116, 0;
	@%p12 bra 	$L__BB0_24;
	ld.shared.u32 	%r116, [%r4+-68];
$L__BB0_24:
	mov.b32 	%r117, 0;
	@%p13 bra 	$L__BB0_26;
	ld.shared.u32 	%r117, [%r4+-4];
$L__BB0_26:
	add.s32 	%r33, %r117, %r116;
	mov.b32 	%r118, 0;
	@%p14 bra 	$L__BB0_28;
	ld.shared.u32 	%r118, [%r4+60];
$L__BB0_28:
	setp.gt.u32 	%p30, %r5, 15;
	add.s32 	%r36, %r33, %r118;
	mov.b32 	%r119, 0;
	@%p30 bra 	$L__BB0_30;
	ld.shared.u32 	%r119, [%r4+-64];
$L__BB0_30:
	add.s32 	%r39, %r36, %r119;
	mov.u32 	%r94, %tid.y;
	setp.gt.u32 	%p31, %r94, 14;
	mov.u32 	%r95, %tid.x;
	setp.gt.u32 	%p32, %r95, 15;
	mov.b32 	%r120, 0;
	or.pred  	%p33, %p31, %p32;
	@%p33 bra 	$L__BB0_32;
	ld.shared.u32 	%r120, [%r4+64];
$L__BB0_32:
	add.s32 	%r42, %r39, %r120;
	mov.b32 	%r121, 0;
	@%p19 bra 	$L__BB0_34;
	ld.shared.u32 	%r121, [%r4+-60];
$L__BB0_34:
	add.s32 	%r45, %r42, %r121;
	mov.u32 	%r99, %tid.y;
	setp.gt.u32 	%p35, %r99, 15;
	mov.u32 	%r100, %tid.x;
	setp.gt.u32 	%p36, %r100, 14;
	mov.b32 	%r122, 0;
	or.pred  	%p37, %p35, %p36;
	@%p37 bra 	$L__BB0_36;
	ld.shared.u32 	%r122, [%r4+4];
$L__BB0_36:
	add.s32 	%r48, %r45, %r122;
	mov.b32 	%r123, 0;
	@%p23 bra 	$L__BB0_38;
	ld.shared.u32 	%r123, [%r4+68];
$L__BB0_38:
	add.s32 	%r103, %r48, %r123;
	setp.eq.s32 	%p39, %r103, 2;
	@%p39 bra 	$L__BB0_41;
	setp.ne.s32 	%p40, %r103, 3;
	@%p40 bra 	$L__BB0_42;
	mov.b32 	%r104, 1;
	st.global.u32 	[%rd1], %r104;
	bra.uni 	$L__BB0_43;
$L__BB0_41:
	ld.global.u32 	%r105, [%rd1];
	setp.eq.s32 	%p41, %r105, 1;
	@%p41 bra 	$L__BB0_43;
$L__BB0_42:
	mov.b32 	%r106, 0;
	st.global.u32 	[%rd1], %r106;
$L__BB0_43:
	bar.sync 	0;
	add.s32 	%r107, %r107, 2;
	setp.ne.s32 	%p42, %r107, 10;
	@%p42 bra 	$L__BB0_2;
$L__BB0_44:
	ret;
$L__BB0_45:
	mov.b32 	%r85, 1;
	st.global.u32 	[%rd1], %r85;
	bra.uni 	$L__BB0_22;

}


// ===== COMPILED SASS (sm_100) =====

	.target	sm_100

	.elftype	@"ET_EXEC"


//--------------------- .note.nv.tkinfo           --------------------------
	.section	.note.nv.tkinfo,"",@"SHT_NOTE"
	.sectionflags	@"SHF_NOTE_NV_TKINFO"
	.tkinfo
        /*0018*/ 	.word	0x00000002
        /*0030*/ 	.string	""
        /*0030*/ 	.string	"ptxas"
        /*0030*/ 	.string	"Cuda compilation tools, release 13.0, V13.0.88"
        /*0030*/ 	.string	"Build cuda_13.0.r13.0/compiler.36424714_0"
        /*0030*/ 	.string	"-arch sm_100 -m 64 "



//--------------------- .note.nv.cuinfo           --------------------------
	.section	.note.nv.cuinfo,"",@"SHT_NOTE"
	.sectionflags	@"SHF_NOTE_NV_CUINFO"
        /*0018*/ 	.short	0x0002
        /*001a*/ 	.short	0x0064
        /*001c*/ 	.short	0x0082
	.zero		2


//--------------------- .nv.info                  --------------------------
	.section	.nv.info,"",@"SHT_CUDA_INFO"
	.align	4


	//----- nvinfo : EIATTR_REGCOUNT
	.align		4
        /*0000*/ 	.byte	0x04, 0x2f
        /*0002*/ 	.short	(.L_1 - .L_0)
	.align		4
.L_0:
        /*0004*/ 	.word	index@(_Z11parallelGOLPiii)
        /*0008*/ 	.word	0x00000011


	//----- nvinfo : EIATTR_FRAME_SIZE
	.align		4
.L_1:
        /*000c*/ 	.byte	0x04, 0x11
        /*000e*/ 	.short	(.L_3 - .L_2)
	.align		4
.L_2:
        /*0010*/ 	.word	index@(_Z11parallelGOLPiii)
        /*0014*/ 	.word	0x00000000


	//----- nvinfo : EIATTR_MIN_STACK_SIZE
	.align		4
.L_3:
        /*0018*/ 	.byte	0x04, 0x12
        /*001a*/ 	.short	(.L_5 - .L_4)
	.align		4
.L_4:
        /*001c*/ 	.word	index@(_Z11parallelGOLPiii)
        /*0020*/ 	.word	0x00000000
.L_5:


//--------------------- .nv.compat                --------------------------
	.section	.nv.compat,"",@"SHT_CUDA_COMPAT_INFO"
	.align	4
        /*0000*/ 	.byte	0x02, 0x09, 0x00, 0x00, 0x02, 0x02, 0x01, 0x00, 0x02, 0x05, 0x05, 0x00, 0x03, 0x07, 0x01, 0x01
        /*0010*/ 	.byte	0x02, 0x03, 0x00, 0x00, 0x02, 0x06, 0x01, 0x00, 0x04, 0x0b, 0x08, 0x00, 0x09, 0x00, 0x00, 0x00
        /*0020*/ 	.byte	0x00, 0x00, 0x00, 0x00


//--------------------- .nv.info._Z11parallelGOLPiii --------------------------
	.section	.nv.info._Z11parallelGOLPiii,"",@"SHT_CUDA_INFO"
	.sectionflags	@""
	.align	4


	//----- nvinfo : EIATTR_CUDA_API_VERSION
	.align		4
        /*0000*/ 	.byte	0x04, 0x37
        /*0002*/ 	.short	(.L_7 - .L_6)
.L_6:
        /*0004*/ 	.word	0x00000082


	//----- nvinfo : EIATTR_KPARAM_INFO
	.align		4
.L_7:
        /*0008*/ 	.byte	0x04, 0x17
        /*000a*/ 	.short	(.L_9 - .L_8)
.L_8:
        /*000c*/ 	.word	0x00000000
        /*0010*/ 	.short	0x0002
        /*0012*/ 	.short	0x000c
        /*0014*/ 	.byte	0x00, 0xf0, 0x11, 0x00


	//----- nvinfo : EIATTR_KPARAM_INFO
	.align		4
.L_9:
        /*0018*/ 	.byte	0x04, 0x17
        /*001a*/ 	.short	(.L_11 - .L_10)
.L_10:
        /*001c*/ 	.word	0x00000000
        /*0020*/ 	.short	0x0001
        /*0022*/ 	.short	0x0008
        /*0024*/ 	.byte	0x00, 0xf0, 0x11, 0x00


	//----- nvinfo : EIATTR_KPARAM_INFO
	.align		4
.L_11:
        /*0028*/ 	.byte	0x04, 0x17
        /*002a*/ 	.short	(.L_13 - .L_12)
.L_12:
        /*002c*/ 	.word	0x00000000
        /*0030*/ 	.short	0x0000
        /*0032*/ 	.short	0x0000
        /*0034*/ 	.byte	0x00, 0xf5, 0x21, 0x00


	//----- nvinfo : EIATTR_SPARSE_MMA_MASK
	.align		4
.L_13:
        /*0038*/ 	.byte	0x03, 0x50
        /*003a*/ 	.short	0x0000


	//----- nvinfo : EIATTR_MAXREG_COUNT
	.align		4
        /*003c*/ 	.byte	0x03, 0x1b
        /*003e*/ 	.short	0x00ff


	//----- nvinfo : EIATTR_NUM_BARRIERS
	.align		4
        /*0040*/ 	.byte	0x02, 0x4c
        /*0042*/ 	.byte	0x01
	.zero		1


	//----- nvinfo : EIATTR_MERCURY_ISA_VERSION
	.align		4
        /*0044*/ 	.byte	0x03, 0x5f
        /*0046*/ 	.short	0x0101


	//----- nvinfo : EIATTR_VRC_CTA_INIT_COUNT
	.align		4
        /*0048*/ 	.byte	0x02, 0x4a
	.zero		1
	.zero		1


	//----- nvinfo : EIATTR_EXIT_INSTR_OFFSETS
	.align		4
        /*004c*/ 	.byte	0x04, 0x1c
        /*004e*/ 	.short	(.L_15 - .L_14)


	//   ....[0]....
.L_14:
        /*0050*/ 	.word	0x000000d0


	//   ....[1]....
        /*0054*/ 	.word	0x000007d0


	//----- nvinfo : EIATTR_CRS_STACK_SIZE
	.align		4
.L_15:
        /*0058*/ 	.byte	0x04, 0x1e
        /*005a*/ 	.short	(.L_17 - .L_16)
.L_16:
        /*005c*/ 	.word	0x00000000


	//----- nvinfo : EIATTR_CBANK_PARAM_SIZE
	.align		4
.L_17:
        /*0060*/ 	.byte	0x03, 0x19
        /*0062*/ 	.short	0x0010


	//----- nvinfo : EIATTR_PARAM_CBANK
	.align		4
        /*0064*/ 	.byte	0x04, 0x0a
        /*0066*/ 	.short	(.L_19 - .L_18)
	.align		4
.L_18:
        /*0068*/ 	.word	index@(.nv.constant0._Z11parallelGOLPiii)
        /*006c*/ 	.short	0x0380
        /*006e*/ 	.short	0x0010


	//----- nvinfo : EIATTR_SW_WAR
	.align		4
.L_19:
        /*0070*/ 	.byte	0x04, 0x36
        /*0072*/ 	.short	(.L_21 - .L_20)
.L_20:
        /*0074*/ 	.word	0x00000008
.L_21:


//--------------------- .nv.callgraph             --------------------------
	.section	.nv.callgraph,"",@"SHT_CUDA_CALLGRAPH"
	.align	4
	.sectionentsize	8
	.align		4
        /*0000*/ 	.word	0x00000000
	.align		4
        /*0004*/ 	.word	0xffffffff
	.align		4
        /*0008*/ 	.word	0x00000000
	.align		4
        /*000c*/ 	.word	0xfffffffe
	.align		4
        /*0010*/ 	.word	0x00000000
	.align		4
        /*0014*/ 	.word	0xfffffffd
	.align		4
        /*0018*/ 	.word	0x00000000
	.align		4
        /*001c*/ 	.word	0xfffffffc


//--------------------- .text._Z11parallelGOLPiii --------------------------
	.section	.text._Z11parallelGOLPiii,"ax",@progbits
	.align	128
        .global         _Z11parallelGOLPiii
        .type           _Z11parallelGOLPiii,@function
        .size           _Z11parallelGOLPiii,(.L_x_11 - _Z11parallelGOLPiii)
        .other          _Z11parallelGOLPiii,@"STO_CUDA_ENTRY STV_DEFAULT"
_Z11parallelGOLPiii:
.text._Z11parallelGOLPiii:
[----:B------:R-:W-:Y:S01]  /*0000*/  LDC R1, c[0x0][0x37c] ;  /* 0x0000df00ff017b82 */ /* 0x000fe20000000800 */
[----:B------:R-:W0:Y:S07]  /*0010*/  S2R R7, SR_TID.Y ;  /* 0x0000000000077919 */ /* 0x000e2e0000002200 */
[----:B------:R-:W0:Y:S01]  /*0020*/  LDC R0, c[0x0][0x364] ;  /* 0x0000d900ff007b82 */ /* 0x000e220000000800 */
[----:B------:R-:W1:Y:S01]  /*0030*/  LDCU.64 UR4, c[0x0][0x388] ;  /* 0x00007100ff0477ac */ /* 0x000e620008000a00 */
[----:B------:R-:W2:Y:S06]  /*0040*/  S2R R9, SR_TID.X ;  /* 0x0000000000097919 */ /* 0x000eac0000002100 */
[----:B------:R-:W0:Y:S08]  /*0050*/  S2UR UR6, SR_CTAID.Y ;  /* 0x00000000000679c3 */ /* 0x000e300000002600 */
[----:B------:R-:W2:Y:S01]  /*0060*/  S2UR UR7, SR_CTAID.X ;  /* 0x00000000000779c3 */ /* 0x000ea20000002500 */
[----:B-1----:R-:W-:-:S07]  /*0070*/  UIMAD UR4, UR5, UR4, URZ ;  /* 0x00000004050472a4 */ /* 0x002fce000f8e02ff */
[----:B------:R-:W2:Y:S01]  /*0080*/  LDC R3, c[0x0][0x360] ;  /* 0x0000d800ff037b82 */ /* 0x000ea20000000800 */
[----:B0-----:R-:W-:Y:S02]  /*0090*/  IMAD R0, R0, UR6, R7 ;  /* 0x0000000600007c24 */ /* 0x001fe4000f8e0207 */
[----:B--2---:R-:W-:-:S04]  /*00a0*/  IMAD R3, R3, UR7, R9 ;  /* 0x0000000703037c24 */ /* 0x004fc8000f8e0209 */
[----:B------:R-:W-:-:S05]  /*00b0*/  IMAD R5, R0, UR5, R3 ;  /* 0x0000000500057c24 */ /* 0x000fca000f8e0203 */
[----:B------:R-:W-:-:S13]  /*00c0*/  ISETP.GE.AND P0, PT, R5, UR4, PT ;  /* 0x0000000405007c0c */ /* 0x000fda000bf06270 */
[----:B------:R-:W-:Y:S05]  /*00d0*/  @P0 EXIT ;  /* 0x000000000000094d */ /* 0x000fea0003800000 */
[----:B------:R-:W0:Y:S01]  /*00e0*/  S2UR UR5, SR_CgaCtaId ;  /* 0x00000000000579c3 */ /* 0x000e220000008800 */
[----:B------:R-:W-:Y:S01]  /*00f0*/  VIADD R4, R9, 0xffffffff ;  /* 0xffffffff09047836 */ /* 0x000fe20000000000 */
[----:B------:R-:W-:Y:S01]  /*0100*/  UMOV UR4, 0x400 ;  /* 0x0000040000047882 */ /* 0x000fe20000000000 */
[----:B------:R-:W-:Y:S01]  /*0110*/  VIADD R0, R7, 0xffffffff ;  /* 0xffffffff07007836 */ /* 0x000fe20000000000 */
[----:B------:R-:W-:Y:S01]  /*0120*/  ISETP.GE.U32.AND P1, PT, R9, 0xf, PT ;  /* 0x0000000f0900780c */ /* 0x000fe20003f26070 */
[----:B------:R-:W1:Y:S01]  /*0130*/  LDCU.64 UR6, c[0x0][0x358] ;  /* 0x00006b00ff0677ac */ /* 0x000e620008000a00 */
[----:B------:R-:W-:Y:S02]  /*0140*/  ISETP.GE.U32.AND P3, PT, R4, 0x10, PT ;  /* 0x000000100400780c */ /* 0x000fe40003f66070 */
[----:B------:R-:W2:Y:S01]  /*0150*/  LDC.64 R2, c[0x0][0x380] ;  /* 0x0000e000ff027b82 */ /* 0x000ea20000000a00 */
[----:B------:R-:W-:Y:S02]  /*0160*/  ISETP.LT.U32.AND P0, PT, R0, 0x10, !P1 ;  /* 0x000000100000780c */ /* 0x000fe40004f01070 */
[----:B------:R-:W-:-:S02]  /*0170*/  ISETP.LT.U32.AND P4, PT, R7, 0x10, !P3 ;  /* 0x000000100700780c */ /* 0x000fc40005f81070 */
[C---:B------:R-:W-:Y:S02]  /*0180*/  ISETP.LT.U32.AND P2, PT, R7.reuse, 0xf, !P3 ;  /* 0x0000000f0700780c */ /* 0x040fe40005f41070 */
[C---:B------:R-:W-:Y:S02]  /*0190*/  ISETP.LT.U32.AND P3, PT, R0.reuse, 0x10, !P3 ;  /* 0x000000100000780c */ /* 0x040fe40005f61070 */
[----:B------:R-:W-:Y:S02]  /*01a0*/  ISETP.LT.U32.AND P1, PT, R7, 0xf, !P1 ;  /* 0x0000000f0700780c */ /* 0x000fe40004f21070 */
[----:B------:R-:W-:Y:S02]  /*01b0*/  P2R R13, PR, RZ, 0x10 ;  /* 0x00000010ff0d7803 */ /* 0x000fe40000000000 */
[----:B------:R-:W-:Y:S02]  /*01c0*/  LOP3.LUT R0, R0, R9, RZ, 0xfc, !PT ;  /* 0x0000000900007212 */ /* 0x000fe400078efcff */
[----:B------:R-:W-:Y:S01]  /*01d0*/  P2R R14, PR, RZ, 0x8 ;  /* 0x00000008ff0e7803 */ /* 0x000fe20000000000 */
[----:B0-----:R-:W-:-:S06]  /*01e0*/  ULEA UR4, UR5, UR4, 0x18 ;  /* 0x0000000405047291 */ /* 0x001fcc000f8ec0ff */
[----:B------:R-:W-:Y:S01]  /*01f0*/  LEA R4, R7, UR4, 0x6 ;  /* 0x0000000407047c11 */ /* 0x000fe2000f8e30ff */
[----:B------:R-:W-:Y:S01]  /*0200*/  UMOV UR4, URZ ;  /* 0x000000ff00047c82 */ /* 0x000fe20008000000 */
[----:B--2---:R-:W-:-:S04]  /*0210*/  IMAD.WIDE R2, R5, 0x4, R2 ;  /* 0x0000000405027825 */ /* 0x004fc800078e0202 */
[----:B-1----:R-:W-:-:S07]  /*0220*/  IMAD R4, R9, 0x4, R4 ;  /* 0x0000000409047824 */ /* 0x002fce00078e0204 */
.L_x_9:
[----:B0-2---:R-:W2:Y:S01]  /*0230*/  LDG.E R5, desc[UR6][R2.64] ;  /* 0x0000000602057981 */ /* 0x005ea2000c1e1900 */
[----:B------:R-:W-:Y:S02]  /*0240*/  ISETP.NE.AND P5, PT, R13, RZ, PT ;  /* 0x000000ff0d00720c */ /* 0x000fe40003fa5270 */
[----:B------:R-:W-:Y:S01]  /*0250*/  ISETP.NE.AND P6, PT, R14, RZ, PT ;  /* 0x000000ff0e00720c */ /* 0x000fe20003fc5270 */
[----:B------:R-:W0:Y:S01]  /*0260*/  S2R R7, SR_TID.X ;  /* 0x0000000000077919 */ /* 0x000e220000002100 */
[----:B-1----:R-:W1:Y:S01]  /*0270*/  S2R R6, SR_TID.Y ;  /* 0x0000000000067919 */ /* 0x002e620000002200 */
[----:B------:R-:W-:Y:S02]  /*0280*/  CS2R R8, SRZ ;  /* 0x0000000000087805 */ /* 0x000fe4000001ff00 */
[----:B------:R-:W-:Y:S01]  /*0290*/  CS2R R10, SRZ ;  /* 0x00000000000a7805 */ /* 0x000fe2000001ff00 */
[----:B------:R-:W-:Y:S01]  /*02a0*/  IMAD.MOV.U32 R12, RZ, RZ, RZ ;  /* 0x000000ffff0c7224 */ /* 0x000fe200078e00ff */
[----:B0-----:R-:W-:-:S02]  /*02b0*/  ISETP.GT.U32.AND P3, PT, R7, 0xf, PT ;  /* 0x0000000f0700780c */ /* 0x001fc40003f64070 */
[----:B------:R-:W-:Y:S02]  /*02c0*/  ISETP.GT.U32.AND P4, PT, R7, 0xe, PT ;  /* 0x0000000e0700780c */ /* 0x000fe40003f84070 */
[C---:B-1----:R-:W-:Y:S02]  /*02d0*/  ISETP.GT.U32.OR P3, PT, R6.reuse, 0xe, P3 ;  /* 0x0000000e0600780c */ /* 0x042fe40001f64470 */
[----:B------:R-:W-:Y:S02]  /*02e0*/  ISETP.GT.U32.OR P4, PT, R6, 0xf, P4 ;  /* 0x0000000f0600780c */ /* 0x000fe40002784470 */
[----:B------:R-:W-:Y:S01]  /*02f0*/  CS2R R6, SRZ ;  /* 0x0000000000067805 */ /* 0x000fe2000001ff00 */
[----:B------:R-:W-:Y:S01]  /*0300*/  BSSY.RECONVERGENT B0, `(.L_x_0) ;  /* 0x000001e000007945 */ /* 0x000fe20003800200 */
[----:B--2---:R0:W-:Y:S01]  /*0310*/  STS [R4], R5 ;  /* 0x0000000504007388 */ /* 0x0041e20000000800 */
[----:B------:R-:W-:Y:S01]  /*0320*/  BAR.SYNC.DEFER_BLOCKING 0x0 ;  /* 0x0000000000007b1d */ /* 0x000fe20000010000 */
[----:B0-----:R-:W-:-:S05]  /*0330*/  IMAD.MOV.U32 R5, RZ, RZ, RZ ;  /* 0x000000ffff057224 */ /* 0x001fca00078e00ff */
[----:B------:R-:W-:Y:S01]  /*0340*/  @P5 LDS R7, [R4+-0x4] ;  /* 0xfffffc0004075984 */ /* 0x000fe20000000800 */
[----:B------:R-:W-:-:S03]  /*0350*/  ISETP.GT.U32.AND P5, PT, R0, 0xf, PT ;  /* 0x0000000f0000780c */ /* 0x000fc60003fa4070 */
[----:B------:R-:W-:Y:S04]  /*0360*/  @P6 LDS R6, [R4+-0x44] ;  /* 0xffffbc0004066984 */ /* 0x000fe80000000800 */
[----:B------:R-:W0:Y:S04]  /*0370*/  @P2 LDS R8, [R4+0x3c] ;  /* 0x00003c0004082984 */ /* 0x000e280000000800 */
[----:B------:R-:W-:Y:S04]  /*0380*/  @!P3 LDS R10, [R4+0x40] ;  /* 0x00004000040ab984 */ /* 0x000fe80000000800 */
[----:B------:R-:W1:Y:S04]  /*0390*/  @!P5 LDS R9, [R4+-0x40] ;  /* 0xffffc0000409d984 */ /* 0x000e680000000800 */
[----:B------:R-:W-:Y:S04]  /*03a0*/  @P0 LDS R11, [R4+-0x3c] ;  /* 0xffffc400040b0984 */ /* 0x000fe80000000800 */
[----:B------:R-:W2:Y:S04]  /*03b0*/  @!P4 LDS R12, [R4+0x4] ;  /* 0x00000400040cc984 */ /* 0x000ea80000000800 */
[----:B------:R-:W3:Y:S01]  /*03c0*/  @P1 LDS R5, [R4+0x44] ;  /* 0x0000440004051984 */ /* 0x000ee20000000800 */
[----:B0-----:R-:W-:-:S04]  /*03d0*/  IADD3 R6, PT, PT, R8, R7, R6 ;  /* 0x0000000708067210 */ /* 0x001fc80007ffe006 */
[----:B-1----:R-:W-:-:S04]  /*03e0*/  IADD3 R6, PT, PT, R10, R6, R9 ;  /* 0x000000060a067210 */ /* 0x002fc80007ffe009 */
[----:B--2---:R-:W-:-:S05]  /*03f0*/  IADD3 R6, PT, PT, R12, R6, R11 ;  /* 0x000000060c067210 */ /* 0x004fca0007ffe00b */
[----:B---3--:R-:W-:-:S05]  /*0400*/  IMAD.IADD R6, R6, 0x1, R5 ;  /* 0x0000000106067824 */ /* 0x008fca00078e0205 */
[----:B------:R-:W-:-:S13]  /*0410*/  ISETP.NE.AND P6, PT, R6, 0x3, PT ;  /* 0x000000030600780c */ /* 0x000fda0003fc5270 */
[----:B------:R-:W-:-:S05]  /*0420*/  @!P6 IMAD.MOV.U32 R5, RZ, RZ, 0x1 ;  /* 0x00000001ff05e424 */ /* 0x000fca00078e00ff */
[----:B------:R0:W-:Y:S01]  /*0430*/  @!P6 STG.E desc[UR6][R2.64], R5 ;  /* 0x000000050200e986 */ /* 0x0001e2000c101906 */
[----:B------:R-:W-:Y:S05]  /*0440*/  @!P6 BRA `(.L_x_1) ;  /* 0x000000000024e947 */ /* 0x000fea0003800000 */
[----:B------:R-:W-:Y:S01]  /*0450*/  ISETP.NE.AND P6, PT, R6, 0x2, PT ;  /* 0x000000020600780c */ /* 0x000fe20003fc5270 */
[----:B------:R-:W-:-:S12]  /*0460*/  BSSY.RELIABLE B1, `(.L_x_2) ;  /* 0x0000006000017945 */ /* 0x000fd80003800100 */
[----:B------:R-:W-:Y:S05]  /*0470*/  @P6 BRA `(.L_x_3) ;  /* 0x0000000000106947 */ /* 0x000fea0003800000 */
[----:B0-----:R-:W2:Y:S02]  /*0480*/  LDG.E R5, desc[UR6][R2.64] ;  /* 0x0000000602057981 */ /* 0x001ea4000c1e1900 */
[----:B--2---:R-:W-:-:S13]  /*0490*/  ISETP.NE.AND P6, PT, R5, 0x1, PT ;  /* 0x000000010500780c */ /* 0x004fda0003fc5270 */
[----:B------:R-:W-:Y:S05]  /*04a0*/  @!P6 BREAK.RELIABLE B1 ;  /* 0x000000000001e942 */ /* 0x000fea0003800100 */
[----:B------:R-:W-:Y:S05]  /*04b0*/  @!P6 BRA `(.L_x_1) ;  /* 0x000000000008e947 */ /* 0x000fea0003800000 */
.L_x_3:
[----:B------:R-:W-:Y:S05]  /*04c0*/  BSYNC.RELIABLE B1 ;  /* 0x0000000000017941 */ /* 0x000fea0003800100 */
.L_x_2:
[----:B------:R1:W-:Y:S02]  /*04d0*/  STG.E desc[UR6][R2.64], RZ ;  /* 0x000000ff02007986 */ /* 0x0003e4000c101906 */
.L_x_1:
[----:B------:R-:W-:Y:S05]  /*04e0*/  BSYNC.RECONVERGENT B0 ;  /* 0x0000000000007941 */ /* 0x000fea0003800200 */
.L_x_0:
[----:B------:R-:W-:Y:S05]  /*04f0*/  WARPSYNC.ALL ;  /* 0x0000000000007948 */ /* 0x000fea0003800000 */
[----:B------:R-:W-:Y:S01]  /*0500*/  BAR.SYNC.DEFER_BLOCKING 0x0 ;  /* 0x0000000000007b1d */ /* 0x000fe20000010000 */
[----:B------:R-:W-:-:S05]  /*0510*/  ISETP.NE.AND P6, PT, R13, RZ, PT ;  /* 0x000000ff0d00720c */ /* 0x000fca0003fc5270 */
[----:B0-----:R-:W2:Y:S01]  /*0520*/  LDG.E R5, desc[UR6][R2.64] ;  /* 0x0000000602057981 */ /* 0x001ea2000c1e1900 */
[----:B------:R-:W-:Y:S02]  /*0530*/  CS2R R8, SRZ ;  /* 0x0000000000087805 */ /* 0x000fe4000001ff00 */
[----:B------:R-:W-:Y:S02]  /*0540*/  CS2R R6, SRZ ;  /* 0x0000000000067805 */ /* 0x000fe4000001ff00 */
[----:B------:R-:W-:Y:S01]  /*0550*/  CS2R R10, SRZ ;  /* 0x00000000000a7805 */ /* 0x000fe2000001ff00 */
[----:B------:R-:W-:Y:S01]  /*0560*/  IMAD.MOV.U32 R12, RZ, RZ, RZ ;  /* 0x000000ffff0c7224 */ /* 0x000fe200078e00ff */
[----:B------:R-:W-:Y:S04]  /*0570*/  BSSY.RECONVERGENT B0, `(.L_x_4) ;  /* 0x0000020000007945 */ /* 0x000fe80003800200 */
[----:B------:R-:W-:Y:S01]  /*0580*/  BSSY.RELIABLE B1, `(.L_x_5) ;  /* 0x000001d000017945 */ /* 0x000fe20003800100 */
[----:B--2---:R0:W-:Y:S01]  /*0590*/  STS [R4], R5 ;  /* 0x0000000504007388 */ /* 0x0041e20000000800 */
[----:B------:R-:W-:Y:S01]  /*05a0*/  BAR.SYNC.DEFER_BLOCKING 0x0 ;  /* 0x0000000000007b1d */ /* 0x000fe20000010000 */
[----:B0-----:R-:W-:-:S05]  /*05b0*/  IMAD.MOV.U32 R5, RZ, RZ, RZ ;  /* 0x000000ffff057224 */ /* 0x001fca00078e00ff */
[----:B------:R-:W-:Y:S01]  /*05c0*/  @!P5 LDS R9, [R4+-0x40] ;  /* 0xffffc0000409d984 */ /* 0x000fe20000000800 */
[----:B------:R-:W-:-:S03]  /*05d0*/  ISETP.NE.AND P5, PT, R14, RZ, PT ;  /* 0x000000ff0e00720c */ /* 0x000fc60003fa5270 */
[----:B------:R-:W-:Y:S04]  /*05e0*/  @P6 LDS R7, [R4+-0x4] ;  /* 0xfffffc0004076984 */ /* 0x000fe80000000800 */
[----:B------:R-:W-:Y:S04]  /*05f0*/  @P2 LDS R8, [R4+0x3c] ;  /* 0x00003c0004082984 */ /* 0x000fe80000000800 */
[----:B------:R-:W-:Y:S04]  /*0600*/  @!P3 LDS R10, [R4+0x40] ;  /* 0x00004000040ab984 */ /* 0x000fe80000000800 */
[----:B------:R-:W0:Y:S04]  /*0610*/  @P5 LDS R6, [R4+-0x44] ;  /* 0xffffbc0004065984 */ /* 0x000e280000000800 */
[----:B------:R-:W-:Y:S04]  /*0620*/  @P0 LDS R11, [R4+-0x3c] ;  /* 0xffffc400040b0984 */ /* 0x000fe80000000800 */
[----:B------:R-:W2:Y:S04]  /*0630*/  @!P4 LDS R12, [R4+0x4] ;  /* 0x00000400040cc984 */ /* 0x000ea80000000800 */
[----:B------:R-:W3:Y:S01]  /*0640*/  @P1 LDS R5, [R4+0x44] ;  /* 0x0000440004051984 */ /* 0x000ee20000000800 */
[----:B0-----:R-:W-:-:S04]  /*0650*/  IADD3 R6, PT, PT, R8, R7, R6 ;  /* 0x0000000708067210 */ /* 0x001fc80007ffe006 */
[----:B------:R-:W-:-:S04]  /*0660*/  IADD3 R6, PT, PT, R10, R6, R9 ;  /* 0x000000060a067210 */ /* 0x000fc80007ffe009 */
[----:B--2---:R-:W-:-:S05]  /*0670*/  IADD3 R6, PT, PT, R12, R6, R11 ;  /* 0x000000060c067210 */ /* 0x004fca0007ffe00b */
[----:B---3--:R-:W-:-:S05]  /*0680*/  IMAD.IADD R5, R6, 0x1, R5 ;  /* 0x0000000106057824 */ /* 0x008fca00078e0205 */
[----:B------:R-:W-:-:S13]  /*0690*/  ISETP.NE.AND P3, PT, R5, 0x2, PT ;  /* 0x000000020500780c */ /* 0x000fda0003f65270 */
[----:B------:R-:W-:Y:S05]  /*06a0*/  @!P3 BRA `(.L_x_6) ;  /* 0x000000000018b947 */ /* 0x000fea0003800000 */
[----:B------:R-:W-:-:S13]  /*06b0*/  ISETP.NE.AND P3, PT, R5, 0x3, PT ;  /* 0x000000030500780c */ /* 0x000fda0003f65270 */
[----:B------:R-:W-:Y:S05]  /*06c0*/  @!P3 BREAK.RELIABLE B1 ;  /* 0x000000000001b942 */ /* 0x000fea0003800100 */
[----:B------:R-:W-:Y:S05]  /*06d0*/  @P3 BRA `(.L_x_7) ;  /* 0x00000000001c3947 */ /* 0x000fea0003800000 */
[----:B------:R-:W-:-:S05]  /*06e0*/  IMAD.MOV.U32 R5, RZ, RZ, 0x1 ;  /* 0x00000001ff057424 */ /* 0x000fca00078e00ff */
[----:B------:R0:W-:Y:S01]  /*06f0*/  STG.E desc[UR6][R2.64], R5 ;  /* 0x0000000502007986 */ /* 0x0001e2000c101906 */
[----:B------:R-:W-:Y:S05]  /*0700*/  BRA `(.L_x_8) ;  /* 0x0000000000187947 */ /* 0x000fea0003800000 */
.L_x_6:
[----:B------:R-:W2:Y:S02]  /*0710*/  LDG.E R5, desc[UR6][R2.64] ;  /* 0x0000000602057981 */ /* 0x000ea4000c1e1900 */
[----:B--2---:R-:W-:-:S13]  /*0720*/  ISETP.NE.AND P3, PT, R5, 0x1, PT ;  /* 0x000000010500780c */ /* 0x004fda0003f65270 */
[----:B------:R-:W-:Y:S05]  /*0730*/  @!P3 BREAK.RELIABLE B1 ;  /* 0x000000000001b942 */ /* 0x000fea0003800100 */
[----:B------:R-:W-:Y:S05]  /*0740*/  @!P3 BRA `(.L_x_8) ;  /* 0x000000000008b947 */ /* 0x000fea0003800000 */
.L_x_7:
[----:B------:R-:W-:Y:S05]  /*0750*/  BSYNC.RELIABLE B1 ;  /* 0x0000000000017941 */ /* 0x000fea0003800100 */
.L_x_5:
[----:B------:R2:W-:Y:S02]  /*0760*/  STG.E desc[UR6][R2.64], RZ ;  /* 0x000000ff02007986 */ /* 0x0005e4000c101906 */
.L_x_8:
[----:B------:R-:W-:Y:S05]  /*0770*/  BSYNC.RECONVERGENT B0 ;  /* 0x0000000000007941 */ /* 0x000fea0003800200 */
.L_x_4:
[----:B------:R-:W-:Y:S05]  /*0780*/  WARPSYNC.ALL ;  /* 0x0000000000007948 */ /* 0x000fea0003800000 */
[----:B------:R-:W-:Y:S01]  /*0790*/  BAR.SYNC.DEFER_BLOCKING 0x0 ;  /* 0x0000000000007b1d */ /* 0x000fe20000010000 */
[----:B------:R-:W-:-:S04]  /*07a0*/  UIADD3 UR4, UPT, UPT, UR4, 0x2, URZ ;  /* 0x0000000204047890 */ /* 0x000fc8000fffe0ff */
[----:B------:R-:W-:-:S09]  /*07b0*/  UISETP.NE.AND UP0, UPT, UR4, 0xa, UPT ;  /* 0x0000000a0400788c */ /* 0x000fd2000bf05270 */
[----:B------:R-:W-:Y:S05]  /*07c0*/  BRA.U UP0, `(.L_x_9) ;  /* 0xfffffff900987547 */ /* 0x000fea000b83ffff */
[----:B------:R-:W-:Y:S05]  /*07d0*/  EXIT ;  /* 0x000000000000794d */ /* 0x000fea0003800000 */
.L_x_10:
[----:B------:R-:W-:-:S00]  /*07e0*/  BRA `(.L_x_10) ;  /* 0xfffffffc00fc7947 */ /* 0x000fc0000383ffff */
[----:B------:R-:W-:-:S00]  /*07f0*/  NOP ;  /* 0x0000000000007918 */ /* 0x000fc00000000000 */
        /* <DEDUP_REMOVED lines=8> */
.L_x_11:


//--------------------- .nv.shared._Z11parallelGOLPiii --------------------------
	.section	.nv.shared._Z11parallelGOLPiii,"aw",@nobits
	.sectionflags	@""
	.align	4
.nv.shared._Z11parallelGOLPiii:
	.zero		2048


//--------------------- .nv.shared.reserved.0     --------------------------
	.section	.nv.shared.reserved.0,"aw",@nobits
	.weak		__nv_reservedSMEM_offset_0_alias
	.size		__nv_reservedSMEM_offset_0_alias, 0, 64
	.other		__nv_reservedSMEM_offset_0_alias,@"STO_CUDA_RESERVED_SHARED STV_DEFAULT"
__nv_reservedSMEM_offset_0_alias:
	.zero		0
	.zero		64


//--------------------- .nv.constant0._Z11parallelGOLPiii --------------------------
	.section	.nv.constant0._Z11parallelGOLPiii,"a",@progbits
	.sectionflags	@""
	.align	4
.nv.constant0._Z11parallelGOLPiii:
	.zero		912


//--------------------- SYMBOLS --------------------------

	.type		.nv.reservedSmem.offset0,@object
	.size		.nv.reservedSmem.offset0,0x4
	.type		.nv.reservedSmem.cap,@object
	.size		.nv.reservedSmem.cap,0x4
